//
// Generated by NVIDIA NVVM Compiler
//
// Compiler Build ID: CL-36424714
// Cuda compilation tools, release 13.0, V13.0.88
// Based on NVVM 20.0.0
//

.version 9.0
.target sm_100
.address_size 64

	// .globl	_Z8mykernelv
.extern .func  (.param .b32 func_retval0) vprintf
(
	.param .b64 vprintf_param_0,
	.param .b64 vprintf_param_1
)
;
.global .align 1 .b8 $str[17] = {72, 101, 108, 108, 111, 32, 102, 114, 111, 109, 32, 71, 80, 85, 33, 10};

.visible .entry _Z8mykernelv()
{
	.reg .b32 	%r<3>;
	.reg .b64 	%rd<3>;

	mov.u64 	%rd1, $str;
	cvta.global.u64 	%rd2, %rd1;
	{ // callseq 0, 0
	.param .b64 param0;
	st.param.b64 	[param0], %rd2;
	.param .b64 param1;
	st.param.b64 	[param1], 0;
	.param .b32 retval0;
	call.uni (retval0), 
	vprintf, 
	(
	param0, 
	param1
	);
	ld.param.b32 	%r1, [retval0];
	} // callseq 0
	ret;

}


// ===== COMPILED SASS (sm_100) =====

	.target	sm_100

	.elftype	@"ET_EXEC"


//--------------------- .note.nv.tkinfo           --------------------------
	.section	.note.nv.tkinfo,"",@"SHT_NOTE"
	.sectionflags	@"SHF_NOTE_NV_TKINFO"
	.tkinfo
        /*0018*/ 	.word	0x00000002
        /*0030*/ 	.string	""
        /*0030*/ 	.string	"ptxas"
        /*0030*/ 	.string	"Cuda compilation tools, release 13.0, V13.0.88"
        /*0030*/ 	.string	"Build cuda_13.0.r13.0/compiler.36424714_0"
        /*0030*/ 	.string	"-arch sm_100 -m 64 "



//--------------------- .note.nv.cuinfo           --------------------------
	.section	.note.nv.cuinfo,"",@"SHT_NOTE"
	.sectionflags	@"SHF_NOTE_NV_CUINFO"
        /*0018*/ 	.short	0x0002
        /*001a*/ 	.short	0x0064
        /*001c*/ 	.short	0x0082
	.zero		2


//--------------------- .nv.info                  --------------------------
	.section	.nv.info,"",@"SHT_CUDA_INFO"
	.align	4


	//----- nvinfo : EIATTR_REGCOUNT
	.align		4
        /*0000*/ 	.byte	0x04, 0x2f
        /*0002*/ 	.short	(.L_2 - .L_1)
	.align		4
.L_1:
        /*0004*/ 	.word	index@(_Z8mykernelv)
        /*0008*/ 	.word	0x00000018


	//----- nvinfo : EIATTR_FRAME_SIZE
	.align		4
.L_2:
        /*000c*/ 	.byte	0x04, 0x11
        /*000e*/ 	.short	(.L_4 - .L_3)
	.align		4
.L_3:
        /*0010*/ 	.word	index@(_Z8mykernelv)
        /*0014*/ 	.word	0x00000000


	//----- nvinfo : EIATTR_MIN_STACK_SIZE
	.align		4
.L_4:
        /*0018*/ 	.byte	0x04, 0x12
        /*001a*/ 	.short	(.L_6 - .L_5)
	.align		4
.L_5:
        /*001c*/ 	.word	index@(_Z8mykernelv)
        /*0020*/ 	.word	0x00000000
.L_6:


//--------------------- .nv.compat                --------------------------
	.section	.nv.compat,"",@"SHT_CUDA_COMPAT_INFO"
	.align	4
        /*0000*/ 	.byte	0x02, 0x09, 0x00, 0x00, 0x02, 0x02, 0x01, 0x00, 0x02, 0x05, 0x05, 0x00, 0x03, 0x07, 0x01, 0x01
        /*0010*/ 	.byte	0x02, 0x03, 0x00, 0x00, 0x02, 0x06, 0x01, 0x00, 0x04, 0x0b, 0x08, 0x00, 0x09, 0x00, 0x00, 0x00
        /*0020*/ 	.byte	0x00, 0x00, 0x00, 0x00


//--------------------- .nv.info._Z8mykernelv     --------------------------
	.section	.nv.info._Z8mykernelv,"",@"SHT_CUDA_INFO"
	.sectionflags	@""
	.align	4


	//----- nvinfo : EIATTR_CUDA_API_VERSION
	.align		4
        /*0000*/ 	.byte	0x04, 0x37
        /*0002*/ 	.short	(.L_8 - .L_7)
.L_7:
        /*0004*/ 	.word	0x00000082


	//----- nvinfo : EIATTR_SPARSE_MMA_MASK
	.align		4
.L_8:
        /*0008*/ 	.byte	0x03, 0x50
        /*000a*/ 	.short	0x0000


	//----- nvinfo : EIATTR_MAXREG_COUNT
	.align		4
        /*000c*/ 	.byte	0x03, 0x1b
        /*000e*/ 	.short	0x00ff


	//----- nvinfo : EIATTR_EXTERNS
	.align		4
        /*0010*/ 	.byte	0x04, 0x0f
        /*0012*/ 	.short	(.L_10 - .L_9)


	//   ....[0]....
	.align		4
.L_9:
        /*0014*/ 	.word	index@(vprintf)


	//----- nvinfo : EIATTR_MERCURY_ISA_VERSION
	.align		4
.L_10:
        /*0018*/ 	.byte	0x03, 0x5f
        /*001a*/ 	.short	0x0101


	//----- nvinfo : EIATTR_VRC_CTA_INIT_COUNT
	.align		4
        /*001c*/ 	.byte	0x02, 0x4a
	.zero		1
	.zero		1


	//----- nvinfo : EIATTR_SYSCALL_OFFSETS
	.align		4
        /*0020*/ 	.byte	0x04, 0x46
        /*0022*/ 	.short	(.L_12 - .L_11)


	//   ....[0]....
.L_11:
        /*0024*/ 	.word	0x00000080


	//----- nvinfo : EIATTR_EXIT_INSTR_OFFSETS
	.align		4
.L_12:
        /*0028*/ 	.byte	0x04, 0x1c
        /*002a*/ 	.short	(.L_14 - .L_13)


	//   ....[0]....
.L_13:
        /*002c*/ 	.word	0x00000090


	//----- nvinfo : EIATTR_SW_WAR
	.align		4
.L_14:
        /*0030*/ 	.byte	0x04, 0x36
        /*0032*/ 	.short	(.L_16 - .L_15)
.L_15:
        /*0034*/ 	.word	0x00000008
.L_16:


//--------------------- .nv.callgraph             --------------------------
	.section	.nv.callgraph,"",@"SHT_CUDA_CALLGRAPH"
	.align	4
	.sectionentsize	8
	.align		4
        /*0000*/ 	.word	0x00000000
	.align		4
        /*0004*/ 	.word	0xffffffff
	.align		4
        /*0008*/ 	.word	index@(_Z8mykernelv)
	.align		4
        /*000c*/ 	.word	index@(vprintf)
	.align		4
        /*0010*/ 	.word	0x00000000
	.align		4
        /*0014*/ 	.word	0xfffffffe
	.align		4
        /*0018*/ 	.word	0x00000000
	.align		4
        /*001c*/ 	.word	0xfffffffd
	.align		4
        /*0020*/ 	.word	0x00000000
	.align		4
        /*0024*/ 	.word	0xfffffffc


//--------------------- .nv.constant4             --------------------------
	.section	.nv.constant4,"a",@progbits
	.align	8
	.align		8
.nv.constant4:
        /*0000*/ 	.dword	vprintf
	.align		8
        /*0008*/ 	.dword	$str


//--------------------- .text._Z8mykernelv        --------------------------
	.section	.text._Z8mykernelv,"ax",@progbits
	.align	128
        .global         _Z8mykernelv
        .type           _Z8mykernelv,@function
        .size           _Z8mykernelv,(.L_x_2 - _Z8mykernelv)
        .other          _Z8mykernelv,@"STO_CUDA_ENTRY STV_DEFAULT"
_Z8mykernelv:
.text._Z8mykernelv:
[----:B------:R-:W0:Y:S01]  /*0000*/  LDC R1, c[0x0][0x37c] ;  /* 0x0000df00ff017b82 */ /* 0x000e220000000800 */
[----:B------:R-:W-:Y:S01]  /*0010*/  MOV R0, 0x0 ;  /* 0x0000000000007802 */ /* 0x000fe20000000f00 */
[----:B------:R-:W1:Y:S01]  /*0020*/  LDCU.64 UR4, c[0x4][0x8] ;  /* 0x01000100ff0477ac */ /* 0x000e620008000a00 */
[----:B------:R-:W-:-:S05]  /*0030*/  CS2R R6, SRZ ;  /* 0x0000000000067805 */ /* 0x000fca000001ff00 */
[----:B------:R2:W3:Y:S01]  /*0040*/  LDC.64 R2, c[0x4][R0] ;  /* 0x0100000000027b82 */ /* 0x0004e20000000a00 */
[----:B-1----:R-:W-:Y:S02]  /*0050*/  IMAD.U32 R4, RZ, RZ, UR4 ;  /* 0x00000004ff047e24 */ /* 0x002fe4000f8e00ff */
[----:B--2---:R-:W-:-:S07]  /*0060*/  IMAD.U32 R5, RZ, RZ, UR5 ;  /* 0x00000005ff057e24 */ /* 0x004fce000f8e00ff */
[----:B------:R-:W-:-:S07]  /*0070*/  LEPC R20, `(.L_x_0) ;  /* 0x000000001014794e */ /* 0x000fce0000000000 */
[----:B0--3--:R-:W-:Y:S05]  /*0080*/  CALL.ABS.NOINC R2 ;  /* 0x0000000002007343 */ /* 0x009fea0003c00000 */
.L_x_0:
[----:B------:R-:W-:Y:S05]  /*0090*/  EXIT ;  /* 0x000000000000794d */ /* 0x000fea0003800000 */
.L_x_1:
[----:B------:R-:W-:-:S00]  /*00a0*/  BRA `(.L_x_1) ;  /* 0xfffffffc00fc7947 */ /* 0x000fc0000383ffff */
[----:B------:R-:W-:-:S00]  /*00b0*/  NOP ;  /* 0x0000000000007918 */ /* 0x000fc00000000000 */
        /* <DEDUP_REMOVED lines=12> */
.L_x_2:


//--------------------- .nv.global.init           --------------------------
	.section	.nv.global.init,"aw",@progbits
.nv.global.init:
	.type		$str,@object
	.size		$str,(.L_0 - $str)
$str:
        /*0000*/ 	.byte	0x48, 0x65, 0x6c, 0x6c, 0x6f, 0x20, 0x66, 0x72, 0x6f, 0x6d, 0x20, 0x47, 0x50, 0x55, 0x21, 0x0a
        /*0010*/ 	.byte	0x00
.L_0:


//--------------------- .nv.shared.reserved.0     --------------------------
	.section	.nv.shared.reserved.0,"aw",@nobits
	.weak		__nv_reservedSMEM_offset_0_alias
	.size		__nv_reservedSMEM_offset_0_alias, 0, 64
	.other		__nv_reservedSMEM_offset_0_alias,@"STO_CUDA_RESERVED_SHARED STV_DEFAULT"
__nv_reservedSMEM_offset_0_alias:
	.zero		0
	.zero		64


//--------------------- .nv.constant0._Z8mykernelv --------------------------
	.section	.nv.constant0._Z8mykernelv,"a",@progbits
	.sectionflags	@""
	.align	4
.nv.constant0._Z8mykernelv:
	.zero		896


//--------------------- SYMBOLS --------------------------

	.type		.nv.reservedSmem.offset0,@object
	.size		.nv.reservedSmem.offset0,0x4
	.type		vprintf,@function
